	.headerflags	@"EF_CUDA_TEXMODE_UNIFIED EF_CUDA_64BIT_ADDRESS EF_CUDA_ACCELERATORS EF_CUDA_SM90 EF_CUDA_VIRTUAL_SM(EF_CUDA_SM90)"
	.elftype	@"ET_EXEC"


//--------------------- .nv.info                  --------------------------
	.section	.nv.info,"",@"SHT_CUDA_INFO"
	.align	4


	//----- nvinfo : EIATTR_REGCOUNT
	.align		4
        /*0000*/ 	.byte	0x04, 0x2f
        /*0002*/ 	.short	(.L_1 - .L_0)
	.align		4
.L_0:
        /*0004*/ 	.word	index@(triton_poi_fused_convolution_leaky_relu_0)
        /*0008*/ 	.word	0x0000001f


	//----- nvinfo : EIATTR_MIN_STACK_SIZE
	.align		4
.L_1:
        /*000c*/ 	.byte	0x04, 0x12
        /*000e*/ 	.short	(.L_3 - .L_2)
	.align		4
.L_2:
        /*0010*/ 	.word	index@(triton_poi_fused_convolution_leaky_relu_0)
        /*0014*/ 	.word	0x00000000


	//----- nvinfo : EIATTR_FRAME_SIZE
	.align		4
.L_3:
        /*0018*/ 	.byte	0x04, 0x11
        /*001a*/ 	.short	(.L_5 - .L_4)
	.align		4
.L_4:
        /*001c*/ 	.word	index@(triton_poi_fused_convolution_leaky_relu_0)
        /*0020*/ 	.word	0x00000000


	//----- nvinfo : EIATTR_MIN_STACK_SIZE
	.align		4
.L_5:
        /*0024*/ 	.byte	0x04, 0x12
        /*0026*/ 	.short	(.L_7 - .L_6)
	.align		4
.L_6:
        /*0028*/ 	.word	index@(triton_poi_fused_convolution_leaky_relu_0)
        /*002c*/ 	.word	0x00000000
.L_7:


//--------------------- .nv.info.triton_poi_fused_convolution_leaky_relu_0 --------------------------
	.section	.nv.info.triton_poi_fused_convolution_leaky_relu_0,"",@"SHT_CUDA_INFO"
	.sectionflags	@""
	.align	4


	//----- nvinfo : EIATTR_CUDA_API_VERSION
	.align		4
        /*0000*/ 	.byte	0x04, 0x37
        /*0002*/ 	.short	(.L_9 - .L_8)
.L_8:
        /*0004*/ 	.word	0x0000007c


	//----- nvinfo : EIATTR_KPARAM_INFO
	.align		4
.L_9:
        /*0008*/ 	.byte	0x04, 0x17
        /*000a*/ 	.short	(.L_11 - .L_10)
.L_10:
        /*000c*/ 	.word	0x00000000
        /*0010*/ 	.short	0x0003
        /*0012*/ 	.short	0x0018
        /*0014*/ 	.byte	0x00, 0xf0, 0x11, 0x00


	//----- nvinfo : EIATTR_KPARAM_INFO
	.align		4
.L_11:
        /*0018*/ 	.byte	0x04, 0x17
        /*001a*/ 	.short	(.L_13 - .L_12)
.L_12:
        /*001c*/ 	.word	0x00000000
        /*0020*/ 	.short	0x0002
        /*0022*/ 	.short	0x0010
        /*0024*/ 	.byte	0x00, 0xf4, 0x21, 0x00


	//----- nvinfo : EIATTR_KPARAM_INFO
	.align		4
.L_13:
        /*0028*/ 	.byte	0x04, 0x17
        /*002a*/ 	.short	(.L_15 - .L_14)
.L_14:
        /*002c*/ 	.word	0x00000000
        /*0030*/ 	.short	0x0001
        /*0032*/ 	.short	0x0008
        /*0034*/ 	.byte	0x00, 0xf4, 0x21, 0x00


	//----- nvinfo : EIATTR_KPARAM_INFO
	.align		4
.L_15:
        /*0038*/ 	.byte	0x04, 0x17
        /*003a*/ 	.short	(.L_17 - .L_16)
.L_16:
        /*003c*/ 	.word	0x00000000
        /*0040*/ 	.short	0x0000
        /*0042*/ 	.short	0x0000
        /*0044*/ 	.byte	0x00, 0xf4, 0x21, 0x00


	//----- nvinfo : EIATTR_SPARSE_MMA_MASK
	.align		4
.L_17:
        /*0048*/ 	.byte	0x03, 0x50
        /*004a*/ 	.short	0x0000


	//----- nvinfo : EIATTR_MAXREG_COUNT
	.align		4
        /*004c*/ 	.byte	0x03, 0x1b
        /*004e*/ 	.short	0x00ff


	//----- nvinfo : EIATTR_EXIT_INSTR_OFFSETS
	.align		4
        /*0050*/ 	.byte	0x04, 0x1c
        /*0052*/ 	.short	(.L_19 - .L_18)


	//   ....[0]....
.L_18:
        /*0054*/ 	.word	0x00000540


	//----- nvinfo : EIATTR_REQNTID
	.align		4
.L_19:
        /*0058*/ 	.byte	0x04, 0x10
        /*005a*/ 	.short	(.L_21 - .L_20)
.L_20:
        /*005c*/ 	.word	0x00000080
        /*0060*/ 	.word	0x00000001
        /*0064*/ 	.word	0x00000001


	//----- nvinfo : EIATTR_CBANK_PARAM_SIZE
	.align		4
.L_21:
        /*0068*/ 	.byte	0x03, 0x19
        /*006a*/ 	.short	0x001c


	//----- nvinfo : EIATTR_PARAM_CBANK
	.align		4
        /*006c*/ 	.byte	0x04, 0x0a
        /*006e*/ 	.short	(.L_23 - .L_22)
	.align		4
.L_22:
        /*0070*/ 	.word	index@(.nv.constant0.triton_poi_fused_convolution_leaky_relu_0)
        /*0074*/ 	.short	0x0210
        /*0076*/ 	.short	0x001c


	//----- nvinfo : EIATTR_SW_WAR
	.align		4
.L_23:
        /*0078*/ 	.byte	0x04, 0x36
        /*007a*/ 	.short	(.L_25 - .L_24)
.L_24:
        /*007c*/ 	.word	0x00000008
.L_25:


//--------------------- .nv.callgraph             --------------------------
	.section	.nv.callgraph,"",@"SHT_CUDA_CALLGRAPH"
	.align	4
	.sectionentsize	8
	.align		4
        /*0000*/ 	.word	0x00000000
	.align		4
        /*0004*/ 	.word	0xffffffff
	.align		4
        /*0008*/ 	.word	0x00000000
	.align		4
        /*000c*/ 	.word	0xfffffffe
	.align		4
        /*0010*/ 	.word	0x00000000
	.align		4
        /*0014*/ 	.word	0xfffffffd
	.align		4
        /*0018*/ 	.word	0x00000000
	.align		4
        /*001c*/ 	.word	0xfffffffc


//--------------------- .text.triton_poi_fused_convolution_leaky_relu_0 --------------------------
	.section	.text.triton_poi_fused_convolution_leaky_relu_0,"ax",@progbits
	.sectionflags	@"SHF_BARRIERS=1"
	.align	128
        .global         triton_poi_fused_convolution_leaky_relu_0
        .type           triton_poi_fused_convolution_leaky_relu_0,@function
        .size           triton_poi_fused_convolution_leaky_relu_0,(.L_x_1 - triton_poi_fused_convolution_leaky_relu_0)
        .other          triton_poi_fused_convolution_leaky_relu_0,@"STO_CUDA_ENTRY STV_DEFAULT"
triton_poi_fused_convolution_leaky_relu_0:
.text.triton_poi_fused_convolution_leaky_relu_0:
[----:B------:R-:W-:Y:S01]  /*0000*/  LDC R1, c[0x0][0x28] ;  /* 0x00000a00ff017b82 */ /* 0x000fe20000000800 */
[----:B------:R-:W1:Y:S07]  /*0010*/  S2R R12, SR_TID.X ;  /* 0x00000000000c7919 */ /* 0x000e6e0000002100 */
[----:B------:R-:W2:Y:S01]  /*0020*/  LDC.64 R16, c[0x0][0x218] ;  /* 0x00008600ff107b82 */ /* 0x000ea20000000a00 */
[----:B------:R-:W-:Y:S01]  /*0030*/  ULDC.64 UR6, c[0x0][0x208] ;  /* 0x0000820000067ab9 */ /* 0x000fe20000000a00 */
[----:B------:R-:W3:Y:S06]  /*0040*/  S2R R2, SR_CTAID.X ;  /* 0x0000000000027919 */ /* 0x000eec0000002500 */
[----:B------:R-:W4:Y:S01]  /*0050*/  S2UR UR5, SR_CgaCtaId ;  /* 0x00000000000579c3 */ /* 0x000f220000008800 */
[----:B------:R-:W-:Y:S01]  /*0060*/  UMOV UR4, 0x400 ;  /* 0x0000040000047882 */ /* 0x000fe20000000000 */
[----:B------:R-:W-:Y:S01]  /*0070*/  ULDC.64 UR8, c[0x0][0x220] ;  /* 0x0000880000087ab9 */ /* 0x000fe20000000a00 */
[----:B-1----:R-:W-:-:S02]  /*0080*/  IMAD.SHL.U32 R13, R12, 0x8, RZ ;  /* 0x000000080c0d7824 */ /* 0x002fc400078e00ff */
[----:B---3--:R-:W-:Y:S01]  /*0090*/  IMAD.SHL.U32 R0, R2, 0x400, RZ ;  /* 0x0000040002007824 */ /* 0x008fe200078e00ff */
[----:B------:R-:W-:Y:S02]  /*00a0*/  SHF.R.S32.HI R4, RZ, 0x15, R2 ;  /* 0x00000015ff047819 */ /* 0x000fe40000011402 */
[----:B------:R-:W-:Y:S01]  /*00b0*/  LOP3.LUT R13, R13, 0x3f8, RZ, 0xc0, !PT ;  /* 0x000003f80d0d7812 */ /* 0x000fe200078ec0ff */
[----:B------:R-:W1:Y:S01]  /*00c0*/  LDC.64 R2, c[0x0][0x210] ;  /* 0x00008400ff027b82 */ /* 0x000e620000000a00 */
[----:B------:R-:W-:Y:S02]  /*00d0*/  SGXT R4, R4, 0x1 ;  /* 0x000000010404781a */ /* 0x000fe40000000200 */
[----:B------:R-:W-:-:S04]  /*00e0*/  LOP3.LUT R15, R0, R13, RZ, 0xfc, !PT ;  /* 0x0000000d000f7212 */ /* 0x000fc800078efcff */
[----:B------:R-:W-:-:S04]  /*00f0*/  LEA.HI R4, R4, R15, RZ, 0xa ;  /* 0x0000000f04047211 */ /* 0x000fc800078f50ff */
[----:B------:R-:W-:-:S04]  /*0100*/  SHF.R.S32.HI R4, RZ, 0xa, R4 ;  /* 0x0000000aff047819 */ /* 0x000fc80000011404 */
[----:B------:R-:W-:-:S04]  /*0110*/  LEA.HI R5, R4, R4, RZ, 0x6 ;  /* 0x0000000404057211 */ /* 0x000fc800078f30ff */
[----:B------:R-:W-:-:S05]  /*0120*/  LOP3.LUT R5, R5, 0xffffffc0, RZ, 0xc0, !PT ;  /* 0xffffffc005057812 */ /* 0x000fca00078ec0ff */
[----:B------:R-:W-:Y:S02]  /*0130*/  IMAD.IADD R5, R4, 0x1, -R5 ;  /* 0x0000000104057824 */ /* 0x000fe400078e0a05 */
[----:B-1----:R-:W-:-:S04]  /*0140*/  IMAD.WIDE R18, R15, 0x4, R2 ;  /* 0x000000040f127825 */ /* 0x002fc800078e0202 */
[----:B--2---:R-:W-:Y:S01]  /*0150*/  IMAD.WIDE R16, R5, 0x4, R16 ;  /* 0x0000000405107825 */ /* 0x004fe200078e0210 */
[----:B------:R-:W2:Y:S04]  /*0160*/  LDG.E.128 R8, desc[UR6][R18.64] ;  /* 0x0000000612087981 */ /* 0x000ea8000c1e1d00 */
[----:B------:R-:W3:Y:S04]  /*0170*/  LDG.E.128 R4, desc[UR6][R18.64+0x10] ;  /* 0x0000100612047981 */ /* 0x000ee8000c1e1d00 */
[----:B------:R-:W2:Y:S01]  /*0180*/  LDG.E.EL R16, desc[UR6][R16.64] ;  /* 0x0000000610107981 */ /* 0x000ea2000c2e1900 */
[----:B----4-:R-:W-:-:S06]  /*0190*/  UPRMT UR4, UR5, 0x654, UR4 ;  /* 0x0000065405047896 */ /* 0x010fcc0008000004 */
[----:B------:R-:W-:Y:S02]  /*01a0*/  LEA R24, R13, UR4, 0x2 ;  /* 0x000000040d187c11 */ /* 0x000fe4000f8e10ff */
[CC--:B--2---:R-:W-:Y:S01]  /*01b0*/  FSETP.GT.AND P6, PT, R8.reuse, -R16.reuse, PT ;  /* 0x800000100800720b */ /* 0x0c4fe20003fc4000 */
[----:B------:R-:W-:Y:S01]  /*01c0*/  FADD R8, R8, R16 ;  /* 0x0000001008087221 */ /* 0x000fe20000000000 */
[-C--:B------:R-:W-:Y:S02]  /*01d0*/  FSETP.GT.AND P0, PT, R9, -R16.reuse, PT ;  /* 0x800000100900720b */ /* 0x080fe40003f04000 */
[----:B------:R-:W-:Y:S02]  /*01e0*/  SEL R14, RZ, 0x1, !P6 ;  /* 0x00000001ff0e7807 */ /* 0x000fe40007000000 */
[-C--:B------:R-:W-:Y:S02]  /*01f0*/  FSETP.GT.AND P1, PT, R10, -R16.reuse, PT ;  /* 0x800000100a00720b */ /* 0x080fe40003f24000 */
[----:B------:R-:W-:-:S02]  /*0200*/  FSETP.GT.AND P2, PT, R11, -R16, PT ;  /* 0x800000100b00720b */ /* 0x000fc40003f44000 */
[----:B------:R-:W-:Y:S02]  /*0210*/  SEL R21, RZ, 0x1, !P0 ;  /* 0x00000001ff157807 */ /* 0x000fe40004000000 */
[-C--:B---3--:R-:W-:Y:S01]  /*0220*/  FSETP.GT.AND P3, PT, R6, -R16.reuse, PT ;  /* 0x800000100600720b */ /* 0x088fe20003f64000 */
[----:B------:R-:W-:Y:S01]  /*0230*/  @!P6 FMUL R8, R8, 0.20000000298023223877 ;  /* 0x3e4ccccd0808e820 */ /* 0x000fe20000400000 */
[-C--:B------:R-:W-:Y:S02]  /*0240*/  FSETP.GT.AND P4, PT, R7, -R16.reuse, PT ;  /* 0x800000100700720b */ /* 0x080fe40003f84000 */
[-C--:B------:R-:W-:Y:S02]  /*0250*/  FSETP.GT.AND P5, PT, R5, -R16.reuse, PT ;  /* 0x800000100500720b */ /* 0x080fe40003fa4000 */
[----:B------:R-:W-:Y:S01]  /*0260*/  FSETP.GT.AND P6, PT, R4, -R16, PT ;  /* 0x800000100400720b */ /* 0x000fe20003fc4000 */
[--C-:B------:R-:W-:Y:S01]  /*0270*/  FADD R9, R9, R16.reuse ;  /* 0x0000001009097221 */ /* 0x100fe20000000000 */
[----:B------:R-:W-:Y:S01]  /*0280*/  SEL R20, RZ, 0x1, !P1 ;  /* 0x00000001ff147807 */ /* 0x000fe20004800000 */
[--C-:B------:R-:W-:Y:S01]  /*0290*/  FADD R10, R10, R16.reuse ;  /* 0x000000100a0a7221 */ /* 0x100fe20000000000 */
[----:B------:R-:W-:Y:S01]  /*02a0*/  SEL R23, RZ, 0x1, !P2 ;  /* 0x00000001ff177807 */ /* 0x000fe20005000000 */
[--C-:B------:R-:W-:Y:S01]  /*02b0*/  FADD R11, R11, R16.reuse ;  /* 0x000000100b0b7221 */ /* 0x100fe20000000000 */
[----:B------:R-:W-:Y:S01]  /*02c0*/  PRMT R14, R14, 0x3340, R21 ;  /* 0x000033400e0e7816 */ /* 0x000fe20000000015 */
[--C-:B------:R-:W-:Y:S01]  /*02d0*/  FADD R6, R6, R16.reuse ;  /* 0x0000001006067221 */ /* 0x100fe20000000000 */
[--C-:B------:R-:W-:Y:S01]  /*02e0*/  FADD R7, R7, R16.reuse ;  /* 0x0000001007077221 */ /* 0x100fe20000000000 */
[--C-:B------:R-:W-:Y:S01]  /*02f0*/  FADD R5, R5, R16.reuse ;  /* 0x0000001005057221 */ /* 0x100fe20000000000 */
[----:B------:R-:W-:Y:S01]  /*0300*/  FADD R4, R4, R16 ;  /* 0x0000001004047221 */ /* 0x000fe20000000000 */
[----:B------:R-:W-:-:S02]  /*0310*/  SEL R18, RZ, 0x1, !P3 ;  /* 0x00000001ff127807 */ /* 0x000fc40005800000 */
[----:B------:R-:W-:Y:S02]  /*0320*/  SEL R21, RZ, 0x1, !P4 ;  /* 0x00000001ff157807 */ /* 0x000fe40006000000 */
[----:B------:R-:W-:Y:S02]  /*0330*/  SEL R16, RZ, 0x1, !P6 ;  /* 0x00000001ff107807 */ /* 0x000fe40007000000 */
[----:B------:R-:W-:Y:S01]  /*0340*/  SEL R19, RZ, 0x1, !P5 ;  /* 0x00000001ff137807 */ /* 0x000fe20006800000 */
[----:B------:R-:W-:Y:S01]  /*0350*/  @!P0 FMUL R9, R9, 0.20000000298023223877 ;  /* 0x3e4ccccd09098820 */ /* 0x000fe20000400000 */
[----:B------:R-:W-:Y:S02]  /*0360*/  PRMT R17, R20, 0x3340, R23 ;  /* 0x0000334014117816 */ /* 0x000fe40000000017 */
[----:B------:R-:W-:Y:S02]  /*0370*/  IADD3 R20, P0, R15, UR8, RZ ;  /* 0x000000080f147c10 */ /* 0x000fe4000ff1e0ff */
[----:B------:R-:W-:-:S02]  /*0380*/  PRMT R27, R18, 0x3340, R21 ;  /* 0x00003340121b7816 */ /* 0x000fc40000000015 */
[----:B------:R-:W-:Y:S01]  /*0390*/  PRMT R16, R16, 0x3340, R19 ;  /* 0x0000334010107816 */ /* 0x000fe20000000013 */
[----:B------:R-:W-:Y:S01]  /*03a0*/  @!P1 FMUL R10, R10, 0.20000000298023223877 ;  /* 0x3e4ccccd0a0a9820 */ /* 0x000fe20000400000 */
[----:B------:R-:W-:Y:S01]  /*03b0*/  LEA.HI.X.SX32 R21, R15, UR9, 0x1, P0 ;  /* 0x000000090f157c11 */ /* 0x000fe200080f0eff */
[----:B------:R-:W-:Y:S01]  /*03c0*/  @!P2 FMUL R11, R11, 0.20000000298023223877 ;  /* 0x3e4ccccd0b0ba820 */ /* 0x000fe20000400000 */
[----:B------:R-:W-:Y:S01]  /*03d0*/  @!P3 FMUL R6, R6, 0.20000000298023223877 ;  /* 0x3e4ccccd0606b820 */ /* 0x000fe20000400000 */
[----:B------:R-:W-:Y:S01]  /*03e0*/  @!P4 FMUL R7, R7, 0.20000000298023223877 ;  /* 0x3e4ccccd0707c820 */ /* 0x000fe20000400000 */
[----:B------:R-:W-:Y:S01]  /*03f0*/  @!P6 FMUL R4, R4, 0.20000000298023223877 ;  /* 0x3e4ccccd0404e820 */ /* 0x000fe20000400000 */
[----:B------:R-:W-:Y:S01]  /*0400*/  @!P5 FMUL R5, R5, 0.20000000298023223877 ;  /* 0x3e4ccccd0505d820 */ /* 0x000fe20000400000 */
[----:B------:R-:W-:Y:S02]  /*0410*/  PRMT R26, R14, 0x5410, R17 ;  /* 0x000054100e1a7816 */ /* 0x000fe40000000011 */
[----:B------:R-:W-:Y:S01]  /*0420*/  PRMT R27, R16, 0x5410, R27 ;  /* 0x00005410101b7816 */ /* 0x000fe2000000001b */
[----:B------:R-:W-:Y:S04]  /*0430*/  STS.128 [R24], R8 ;  /* 0x0000000818007388 */ /* 0x000fe80000000c00 */
[----:B------:R-:W-:Y:S04]  /*0440*/  STS.128 [R24+0x10], R4 ;  /* 0x0000100418007388 */ /* 0x000fe80000000c00 */
[----:B------:R-:W-:Y:S01]  /*0450*/  STG.E.64 desc[UR6][R20.64], R26 ;  /* 0x0000001a14007986 */ /* 0x000fe2000c101b06 */
[----:B------:R-:W-:-:S05]  /*0460*/  IMAD.SHL.U32 R23, R12, 0x4, RZ ;  /* 0x000000040c177824 */ /* 0x000fca00078e00ff */
[----:B------:R-:W-:-:S04]  /*0470*/  LOP3.LUT R23, R23, 0x1fc, RZ, 0xc0, !PT ;  /* 0x000001fc17177812 */ /* 0x000fc800078ec0ff */
[----:B------:R-:W-:Y:S01]  /*0480*/  LEA R28, R23, UR4, 0x2 ;  /* 0x00000004171c7c11 */ /* 0x000fe2000f8e10ff */
[----:B------:R-:W-:Y:S01]  /*0490*/  BAR.SYNC.DEFER_BLOCKING 0x0 ;  /* 0x0000000000007b1d */ /* 0x000fe20000010000 */
[----:B------:R-:W-:-:S05]  /*04a0*/  LOP3.LUT R25, R0, R23, RZ, 0xfc, !PT ;  /* 0x0000001700197212 */ /* 0x000fca00078efcff */
[----:B------:R-:W-:Y:S01]  /*04b0*/  ULDC.64 UR4, c[0x0][0x210] ;  /* 0x0000840000047ab9 */ /* 0x000fe20000000a00 */
[----:B------:R-:W1:Y:S04]  /*04c0*/  LDS.128 R16, [R28] ;  /* 0x000000001c107984 */ /* 0x000e680000000c00 */
[----:B------:R-:W2:Y:S01]  /*04d0*/  LDS.128 R12, [R28+0x800] ;  /* 0x000800001c0c7984 */ /* 0x000ea20000000c00 */
[----:B------:R-:W-:Y:S02]  /*04e0*/  SHF.R.S32.HI R0, RZ, 0x1f, R0 ;  /* 0x0000001fff007819 */ /* 0x000fe40000011400 */
[C---:B------:R-:W-:Y:S01]  /*04f0*/  LEA R22, P0, R25.reuse, UR4, 0x2 ;  /* 0x0000000419167c11 */ /* 0x040fe2000f8010ff */
[----:B------:R-:W-:-:S03]  /*0500*/  IMAD.WIDE R2, R25, 0x4, R2 ;  /* 0x0000000419027825 */ /* 0x000fc600078e0202 */
[----:B------:R-:W-:Y:S02]  /*0510*/  LEA.HI.X R23, R25, UR5, R0, 0x2, P0 ;  /* 0x0000000519177c11 */ /* 0x000fe400080f1400 */
[----:B-1----:R-:W-:Y:S04]  /*0520*/  STG.E.128 desc[UR6][R2.64], R16 ;  /* 0x0000001002007986 */ /* 0x002fe8000c101d06 */
[----:B--2---:R-:W-:Y:S01]  /*0530*/  STG.E.128 desc[UR6][R22.64+0x800], R12 ;  /* 0x0008000c16007986 */ /* 0x004fe2000c101d06 */
[----:B------:R-:W-:Y:S05]  /*0540*/  EXIT ;  /* 0x000000000000794d */ /* 0x000fea0003800000 */
.L_x_0:
[----:B------:R-:W-:-:S00]  /*0550*/  BRA `(.L_x_0) ;  /* 0xfffffffc00fc7947 */ /* 0x000fc0000383ffff */
[----:B------:R-:W-:-:S00]  /*0560*/  NOP ;  /* 0x0000000000007918 */ /* 0x000fc00000000000 */
        /* <DEDUP_REMOVED lines=9> */
.L_x_1:


//--------------------- .nv.shared.triton_poi_fused_convolution_leaky_relu_0 --------------------------
	.section	.nv.shared.triton_poi_fused_convolution_leaky_relu_0,"aw",@nobits
	.sectionflags	@""
	.align	16
	.zero		1024


//--------------------- .nv.constant0.triton_poi_fused_convolution_leaky_relu_0 --------------------------
	.section	.nv.constant0.triton_poi_fused_convolution_leaky_relu_0,"a",@progbits
	.sectionflags	@""
	.align	4
.nv.constant0.triton_poi_fused_convolution_leaky_relu_0:
	.zero		556
